	.headerflags	@"EF_CUDA_TEXMODE_UNIFIED EF_CUDA_64BIT_ADDRESS EF_CUDA_ACCELERATORS EF_CUDA_SM90 EF_CUDA_VIRTUAL_SM(EF_CUDA_SM90)"
	.elftype	@"ET_EXEC"


//--------------------- .nv.info                  --------------------------
	.section	.nv.info,"",@"SHT_CUDA_INFO"
	.align	4


	//----- nvinfo : EIATTR_REGCOUNT
	.align		4
        /*0000*/ 	.byte	0x04, 0x2f
        /*0002*/ 	.short	(.L_2 - .L_1)
	.align		4
.L_1:
        /*0004*/ 	.word	index@(triton_poi_fused_add_mul_pow_sqrt_tanh_9)
        /*0008*/ 	.word	0x00000030


	//----- nvinfo : EIATTR_MIN_STACK_SIZE
	.align		4
.L_2:
        /*000c*/ 	.byte	0x04, 0x12
        /*000e*/ 	.short	(.L_4 - .L_3)
	.align		4
.L_3:
        /*0010*/ 	.word	index@(triton_poi_fused_add_mul_pow_sqrt_tanh_9)
        /*0014*/ 	.word	0x00000000


	//----- nvinfo : EIATTR_FRAME_SIZE
	.align		4
.L_4:
        /*0018*/ 	.byte	0x04, 0x11
        /*001a*/ 	.short	(.L_6 - .L_5)
	.align		4
.L_5:
        /*001c*/ 	.word	index@(triton_poi_fused_add_mul_pow_sqrt_tanh_9)
        /*0020*/ 	.word	0x00000000


	//----- nvinfo : EIATTR_MIN_STACK_SIZE
	.align		4
.L_6:
        /*0024*/ 	.byte	0x04, 0x12
        /*0026*/ 	.short	(.L_8 - .L_7)
	.align		4
.L_7:
        /*0028*/ 	.word	index@(triton_poi_fused_add_mul_pow_sqrt_tanh_9)
        /*002c*/ 	.word	0x00000000
.L_8:


//--------------------- .nv.info.triton_poi_fused_add_mul_pow_sqrt_tanh_9 --------------------------
	.section	.nv.info.triton_poi_fused_add_mul_pow_sqrt_tanh_9,"",@"SHT_CUDA_INFO"
	.sectionflags	@""
	.align	4


	//----- nvinfo : EIATTR_CUDA_API_VERSION
	.align		4
        /*0000*/ 	.byte	0x04, 0x37
        /*0002*/ 	.short	(.L_10 - .L_9)
.L_9:
        /*0004*/ 	.word	0x0000007c


	//----- nvinfo : EIATTR_KPARAM_INFO
	.align		4
.L_10:
        /*0008*/ 	.byte	0x04, 0x17
        /*000a*/ 	.short	(.L_12 - .L_11)
.L_11:
        /*000c*/ 	.word	0x00000000
        /*0010*/ 	.short	0x0004
        /*0012*/ 	.short	0x001c
        /*0014*/ 	.byte	0x00, 0xf0, 0x11, 0x00


	//----- nvinfo : EIATTR_KPARAM_INFO
	.align		4
.L_12:
        /*0018*/ 	.byte	0x04, 0x17
        /*001a*/ 	.short	(.L_14 - .L_13)
.L_13:
        /*001c*/ 	.word	0x00000000
        /*0020*/ 	.short	0x0003
        /*0022*/ 	.short	0x0018
        /*0024*/ 	.byte	0x00, 0xf0, 0x11, 0x00


	//----- nvinfo : EIATTR_KPARAM_INFO
	.align		4
.L_14:
        /*0028*/ 	.byte	0x04, 0x17
        /*002a*/ 	.short	(.L_16 - .L_15)
.L_15:
        /*002c*/ 	.word	0x00000000
        /*0030*/ 	.short	0x0002
        /*0032*/ 	.short	0x0010
        /*0034*/ 	.byte	0x00, 0xf4, 0x21, 0x00


	//----- nvinfo : EIATTR_KPARAM_INFO
	.align		4
.L_16:
        /*0038*/ 	.byte	0x04, 0x17
        /*003a*/ 	.short	(.L_18 - .L_17)
.L_17:
        /*003c*/ 	.word	0x00000000
        /*0040*/ 	.short	0x0001
        /*0042*/ 	.short	0x0008
        /*0044*/ 	.byte	0x00, 0xf4, 0x21, 0x00


	//----- nvinfo : EIATTR_KPARAM_INFO
	.align		4
.L_18:
        /*0048*/ 	.byte	0x04, 0x17
        /*004a*/ 	.short	(.L_20 - .L_19)
.L_19:
        /*004c*/ 	.word	0x00000000
        /*0050*/ 	.short	0x0000
        /*0052*/ 	.short	0x0000
        /*0054*/ 	.byte	0x00, 0xf4, 0x21, 0x00


	//----- nvinfo : EIATTR_SPARSE_MMA_MASK
	.align		4
.L_20:
        /*0058*/ 	.byte	0x03, 0x50
        /*005a*/ 	.short	0x0000


	//----- nvinfo : EIATTR_MAXREG_COUNT
	.align		4
        /*005c*/ 	.byte	0x03, 0x1b
        /*005e*/ 	.short	0x00ff


	//----- nvinfo : EIATTR_EXIT_INSTR_OFFSETS
	.align		4
        /*0060*/ 	.byte	0x04, 0x1c
        /*0062*/ 	.short	(.L_22 - .L_21)


	//   ....[0]....
.L_21:
        /*0064*/ 	.word	0x00002580


	//   ....[1]....
        /*0068*/ 	.word	0x000025a0


	//----- nvinfo : EIATTR_REQNTID
	.align		4
.L_22:
        /*006c*/ 	.byte	0x04, 0x10
        /*006e*/ 	.short	(.L_24 - .L_23)
.L_23:
        /*0070*/ 	.word	0x00000100
        /*0074*/ 	.word	0x00000001
        /*0078*/ 	.word	0x00000001


	//----- nvinfo : EIATTR_CRS_STACK_SIZE
	.align		4
.L_24:
        /*007c*/ 	.byte	0x04, 0x1e
        /*007e*/ 	.short	(.L_26 - .L_25)
.L_25:
        /*0080*/ 	.word	0x00000000


	//----- nvinfo : EIATTR_CBANK_PARAM_SIZE
	.align		4
.L_26:
        /*0084*/ 	.byte	0x03, 0x19
        /*0086*/ 	.short	0x0020


	//----- nvinfo : EIATTR_PARAM_CBANK
	.align		4
        /*0088*/ 	.byte	0x04, 0x0a
        /*008a*/ 	.short	(.L_28 - .L_27)
	.align		4
.L_27:
        /*008c*/ 	.word	index@(.nv.constant0.triton_poi_fused_add_mul_pow_sqrt_tanh_9)
        /*0090*/ 	.short	0x0210
        /*0092*/ 	.short	0x0020


	//----- nvinfo : EIATTR_SW_WAR
	.align		4
.L_28:
        /*0094*/ 	.byte	0x04, 0x36
        /*0096*/ 	.short	(.L_30 - .L_29)
.L_29:
        /*0098*/ 	.word	0x00000008
.L_30:


//--------------------- .nv.callgraph             --------------------------
	.section	.nv.callgraph,"",@"SHT_CUDA_CALLGRAPH"
	.align	4
	.sectionentsize	8
	.align		4
        /*0000*/ 	.word	0x00000000
	.align		4
        /*0004*/ 	.word	0xffffffff
	.align		4
        /*0008*/ 	.word	0x00000000
	.align		4
        /*000c*/ 	.word	0xfffffffe
	.align		4
        /*0010*/ 	.word	0x00000000
	.align		4
        /*0014*/ 	.word	0xfffffffd
	.align		4
        /*0018*/ 	.word	0x00000000
	.align		4
        /*001c*/ 	.word	0xfffffffc


//--------------------- .nv.constant4             --------------------------
	.section	.nv.constant4,"a",@progbits
	.align	8
	.align		8
.nv.constant4:
        /*0000*/ 	.dword	_$_str


//--------------------- .text.triton_poi_fused_add_mul_pow_sqrt_tanh_9 --------------------------
	.section	.text.triton_poi_fused_add_mul_pow_sqrt_tanh_9,"ax",@progbits
	.sectionflags	@"SHF_BARRIERS=1"
	.align	128
        .global         triton_poi_fused_add_mul_pow_sqrt_tanh_9
        .type           triton_poi_fused_add_mul_pow_sqrt_tanh_9,@function
        .size           triton_poi_fused_add_mul_pow_sqrt_tanh_9,(.L_x_49 - triton_poi_fused_add_mul_pow_sqrt_tanh_9)
        .other          triton_poi_fused_add_mul_pow_sqrt_tanh_9,@"STO_CUDA_ENTRY STV_DEFAULT"
triton_poi_fused_add_mul_pow_sqrt_tanh_9:
.text.triton_poi_fused_add_mul_pow_sqrt_tanh_9:
[----:B------:R-:W0:Y:S02]  /*0000*/  LDC R1, c[0x0][0x28] ;  /* 0x00000a00ff017b82 */ /* 0x000e240000000800 */
[----:B------:R-:W1:Y:S01]  /*0010*/  S2R R24, SR_TID.X ;  /* 0x0000000000187919 */ /* 0x000e620000002100 */
[----:B------:R-:W2:Y:S01]  /*0020*/  LDC.64 R2, c[0x0][0x210] ;  /* 0x00008400ff027b82 */ /* 0x000ea20000000a00 */
[----:B------:R-:W-:Y:S02]  /*0030*/  CS2R R12, SRZ ;  /* 0x00000000000c7805 */ /* 0x000fe4000001ff00 */
[----:B------:R-:W-:Y:S01]  /*0040*/  CS2R R14, SRZ ;  /* 0x00000000000e7805 */ /* 0x000fe2000001ff00 */
[----:B------:R-:W3:Y:S01]  /*0050*/  S2R R27, SR_CTAID.Y ;  /* 0x00000000001b7919 */ /* 0x000ee20000002600 */
[----:B------:R-:W-:Y:S01]  /*0060*/  ULDC.64 UR6, c[0x0][0x208] ;  /* 0x0000820000067ab9 */ /* 0x000fe20000000a00 */
[----:B------:R-:W4:Y:S01]  /*0070*/  S2R R28, SR_CTAID.X ;  /* 0x00000000001c7919 */ /* 0x000f220000002500 */
[----:B-1----:R-:W-:Y:S02]  /*0080*/  SHF.L.U32 R26, R24, 0x2, RZ ;  /* 0x00000002181a7819 */ /* 0x002fe400000006ff */
[----:B------:R-:W-:-:S02]  /*0090*/  SHF.R.U32.HI R0, RZ, 0x6, R24 ;  /* 0x00000006ff007819 */ /* 0x000fc40000011618 */
[----:B------:R-:W-:Y:S02]  /*00a0*/  LOP3.LUT R5, R26, 0xfc, RZ, 0xc0, !PT ;  /* 0x000000fc1a057812 */ /* 0x000fe400078ec0ff */
[----:B---3--:R-:W-:Y:S02]  /*00b0*/  SHF.L.U32 R27, R27, 0x4, RZ ;  /* 0x000000041b1b7819 */ /* 0x008fe400000006ff */
[----:B------:R-:W-:Y:S02]  /*00c0*/  SGXT.U32 R0, R0, 0x2 ;  /* 0x000000020000781a */ /* 0x000fe40000000000 */
[----:B----4-:R-:W-:Y:S02]  /*00d0*/  PRMT R5, R5, 0x6540, R28 ;  /* 0x0000654005057816 */ /* 0x010fe4000000001c */
[----:B------:R-:W-:Y:S02]  /*00e0*/  LOP3.LUT R38, R27, R0, RZ, 0xfc, !PT ;  /* 0x000000001b267212 */ /* 0x000fe400078efcff */
[----:B------:R-:W-:-:S02]  /*00f0*/  ISETP.GE.AND P0, PT, R5, 0x1800, PT ;  /* 0x000018000500780c */ /* 0x000fc40003f06270 */
[----:B------:R-:W-:Y:S02]  /*0100*/  LOP3.LUT R6, R27, 0x4, R0, 0xfe, !PT ;  /* 0x000000041b067812 */ /* 0x000fe400078efe00 */
[C---:B------:R-:W-:Y:S01]  /*0110*/  ISETP.LT.AND P4, PT, R38.reuse, 0x40, !P0 ;  /* 0x000000402600780c */ /* 0x040fe20004781270 */
[----:B------:R-:W-:-:S04]  /*0120*/  IMAD R38, R38, 0x1800, R5 ;  /* 0x0000180026267824 */ /* 0x000fc800078e0205 */
[----:B--2---:R-:W-:-:S08]  /*0130*/  IMAD.WIDE R4, R38, 0x4, R2 ;  /* 0x0000000426047825 */ /* 0x004fd000078e0202 */
[----:B------:R1:W2:Y:S01]  /*0140*/  @P4 LDG.E.EL.128 R12, desc[UR6][R4.64] ;  /* 0x00000006040c4981 */ /* 0x0002a2000c2e1d00 */
[----:B------:R-:W-:Y:S02]  /*0150*/  ISETP.LT.AND P3, PT, R6, 0x40, !P0 ;  /* 0x000000400600780c */ /* 0x000fe40004761270 */
[----:B------:R-:W-:Y:S02]  /*0160*/  CS2R R20, SRZ ;  /* 0x0000000000147805 */ /* 0x000fe4000001ff00 */
[----:B------:R-:W-:Y:S02]  /*0170*/  LOP3.LUT R8, R27, 0x8, R0, 0xfe, !PT ;  /* 0x000000081b087812 */ /* 0x000fe400078efe00 */
[----:B------:R-:W-:Y:S02]  /*0180*/  CS2R R22, SRZ ;  /* 0x0000000000167805 */ /* 0x000fe4000001ff00 */
[----:B------:R-:W-:Y:S02]  /*0190*/  IADD3 R37, R38, 0x6000, RZ ;  /* 0x0000600026257810 */ /* 0x000fe40007ffe0ff */
[----:B------:R-:W-:-:S02]  /*01a0*/  ISETP.LT.AND P2, PT, R8, 0x40, !P0 ;  /* 0x000000400800780c */ /* 0x000fc40004741270 */
[----:B------:R-:W-:Y:S01]  /*01b0*/  IADD3 R36, R38, 0xc000, RZ ;  /* 0x0000c00026247810 */ /* 0x000fe20007ffe0ff */
[--C-:B------:R-:W-:Y:S01]  /*01c0*/  IMAD.WIDE R6, R37, 0x4, R2.reuse ;  /* 0x0000000425067825 */ /* 0x100fe200078e0202 */
[----:B------:R-:W-:Y:S02]  /*01d0*/  CS2R R16, SRZ ;  /* 0x0000000000107805 */ /* 0x000fe4000001ff00 */
[----:B------:R-:W-:Y:S02]  /*01e0*/  CS2R R18, SRZ ;  /* 0x0000000000127805 */ /* 0x000fe4000001ff00 */
[----:B------:R-:W-:Y:S01]  /*01f0*/  LOP3.LUT R0, R27, 0xc, R0, 0xfe, !PT ;  /* 0x0000000c1b007812 */ /* 0x000fe200078efe00 */
[----:B-1----:R-:W-:Y:S01]  /*0200*/  IMAD.WIDE R4, R36, 0x4, R2 ;  /* 0x0000000424047825 */ /* 0x002fe200078e0202 */
[----:B------:R2:W3:Y:S02]  /*0210*/  @P3 LDG.E.EL.128 R20, desc[UR6][R6.64] ;  /* 0x0000000606143981 */ /* 0x0004e4000c2e1d00 */
[----:B------:R-:W-:-:S02]  /*0220*/  ISETP.LT.AND P0, PT, R0, 0x40, !P0 ;  /* 0x000000400000780c */ /* 0x000fc40004701270 */
[----:B------:R-:W5:Y:S01]  /*0230*/  @P2 LDG.E.EL.128 R16, desc[UR6][R4.64] ;  /* 0x0000000604102981 */ /* 0x000f62000c2e1d00 */
[----:B------:R-:W-:Y:S02]  /*0240*/  IADD3 R35, R38, 0x12000, RZ ;  /* 0x0001200026237810 */ /* 0x000fe40007ffe0ff */
[----:B------:R-:W-:Y:S02]  /*0250*/  CS2R R8, SRZ ;  /* 0x0000000000087805 */ /* 0x000fe4000001ff00 */
[----:B------:R-:W-:Y:S01]  /*0260*/  CS2R R10, SRZ ;  /* 0x00000000000a7805 */ /* 0x000fe2000001ff00 */
[----:B------:R-:W-:Y:S01]  /*0270*/  IMAD.WIDE R2, R35, 0x4, R2 ;  /* 0x0000000423027825 */ /* 0x000fe200078e0202 */
[----:B------:R-:W-:Y:S04]  /*0280*/  BSSY B0, `(.L_x_0) ;  /* 0x0000024000007945 */ /* 0x000fe80003800000 */
[----:B------:R1:W5:Y:S01]  /*0290*/  @P0 LDG.E.EL.128 R8, desc[UR6][R2.64] ;  /* 0x0000000602080981 */ /* 0x000362000c2e1d00 */
[----:B--2---:R-:W-:-:S04]  /*02a0*/  FMUL R7, R12, R12 ;  /* 0x0000000c0c077220 */ /* 0x004fc80000400000 */
[----:B------:R-:W-:-:S04]  /*02b0*/  FMUL R7, R7, R12 ;  /* 0x0000000c07077220 */ /* 0x000fc80000400000 */
[----:B------:R-:W-:-:S04]  /*02c0*/  FFMA R7, R7, 0.044714998453855514526, R12 ;  /* 0x3d37271307077823 */ /* 0x000fc8000000000c */
[----:B------:R-:W-:-:S04]  /*02d0*/  FMUL R25, R7, 0.79788458347320556641 ;  /* 0x3f4c422a07197820 */ /* 0x000fc80000400000 */
[----:B------:R-:W-:Y:S01]  /*02e0*/  FADD.FTZ R29, |R25|, -RZ ;  /* 0x800000ff191d7221 */ /* 0x000fe20000010200 */
[----:B------:R-:W-:-:S04]  /*02f0*/  FMUL R0, R13, R13 ;  /* 0x0000000d0d007220 */ /* 0x000fc80000400000 */
[----:B------:R-:W-:Y:S01]  /*0300*/  FSETP.GE.AND P1, PT, R29, 0.60000002384185791016, PT ;  /* 0x3f19999a1d00780b */ /* 0x000fe20003f26000 */
[-C--:B------:R-:W-:Y:S01]  /*0310*/  FMUL R7, R14, R14.reuse ;  /* 0x0000000e0e077220 */ /* 0x080fe20000400000 */
[----:B------:R-:W-:Y:S01]  /*0320*/  FMUL R6, R0, R13 ;  /* 0x0000000d00067220 */ /* 0x000fe20000400000 */
[-C--:B------:R-:W-:Y:S02]  /*0330*/  FMUL R0, R15, R15.reuse ;  /* 0x0000000f0f007220 */ /* 0x080fe40000400000 */
[----:B------:R-:W-:Y:S01]  /*0340*/  FMUL R7, R7, R14 ;  /* 0x0000000e07077220 */ /* 0x000fe20000400000 */
[----:B------:R-:W-:Y:S01]  /*0350*/  FFMA R6, R6, 0.044714998453855514526, R13 ;  /* 0x3d37271306067823 */ /* 0x000fe2000000000d */
[----:B-1----:R-:W-:Y:S01]  /*0360*/  FMUL R2, R0, R15 ;  /* 0x0000000f00027220 */ /* 0x002fe20000400000 */
[----:B---3--:R-:W-:Y:S01]  /*0370*/  FMUL R3, R20, R20 ;  /* 0x0000001414037220 */ /* 0x008fe20000400000 */
[----:B------:R-:W-:Y:S01]  /*0380*/  FFMA R42, R7, 0.044714998453855514526, R14 ;  /* 0x3d372713072a7823 */ /* 0x000fe2000000000e */
[----:B------:R-:W-:-:S03]  /*0390*/  FMUL R41, R6, 0.79788458347320556641 ;  /* 0x3f4c422a06297820 */ /* 0x000fc60000400000 */
[----:B------:R-:W-:Y:S05]  /*03a0*/  @!P1 BRA `(.L_x_1) ;  /* 0x0000000000289947 */ /* 0x000fea0003800000 */
[C---:B------:R-:W-:Y:S01]  /*03b0*/  FMUL R0, R29.reuse, 2.8853900432586669922 ;  /* 0x4038aa3b1d007820 */ /* 0x040fe20000400000 */
[----:B------:R-:W-:Y:S01]  /*03c0*/  HFMA2.MMA R5, -RZ, RZ, 1.875, 0 ;  /* 0x3f800000ff057435 */ /* 0x000fe200000001ff */
[----:B------:R-:W-:-:S04]  /*03d0*/  FSETP.GE.AND P1, PT, R29, 9.010913848876953125, PT ;  /* 0x41102cb41d00780b */ /* 0x000fc80003f26000 */
[----:B------:R-:W1:Y:S02]  /*03e0*/  MUFU.EX2 R0, R0 ;  /* 0x0000000000007308 */ /* 0x000e640000000800 */
[----:B-1----:R-:W-:-:S06]  /*03f0*/  FADD R4, R0, 1 ;  /* 0x3f80000000047421 */ /* 0x002fcc0000000000 */
[----:B------:R-:W1:Y:S02]  /*0400*/  MUFU.RCP R4, R4 ;  /* 0x0000000400047308 */ /* 0x000e640000001000 */
[----:B-1----:R-:W-:-:S05]  /*0410*/  FFMA.FTZ R5, R4, -2, R5 ;  /* 0xc000000004057823 */ /* 0x002fca0000010005 */
[----:B------:R-:W-:-:S04]  /*0420*/  FSEL R6, R5, 1, !P1 ;  /* 0x3f80000005067808 */ /* 0x000fc80004800000 */
[----:B------:R-:W-:Y:S01]  /*0430*/  LOP3.LUT R25, R6, 0x80000000, R25, 0xf8, !PT ;  /* 0x8000000006197812 */ /* 0x000fe200078ef819 */
[----:B------:R-:W-:Y:S06]  /*0440*/  BRA `(.L_x_2) ;  /* 0x00000000001c7947 */ /* 0x000fec0003800000 */
.L_x_1:
[----:B------:R-:W-:Y:S01]  /*0450*/  MOV R0, 0x3c80f082 ;  /* 0x3c80f08200007802 */ /* 0x000fe20000000f00 */
[----:B------:R-:W-:-:S04]  /*0460*/  FMUL R5, R25, R25 ;  /* 0x0000001919057220 */ /* 0x000fc80000400000 */
[----:B------:R-:W-:-:S04]  /*0470*/  FFMA.FTZ R0, R5, R0, -0.052303962409496307373 ;  /* 0xbd563cae05007423 */ /* 0x000fc80000010000 */
[----:B------:R-:W-:-:S04]  /*0480*/  FFMA.FTZ R0, R5, R0, 0.1331529766321182251 ;  /* 0x3e08594105007423 */ /* 0x000fc80000010000 */
[----:B------:R-:W-:-:S04]  /*0490*/  FFMA.FTZ R0, R5, R0, -0.33332768082618713379 ;  /* 0xbeaaa9ed05007423 */ /* 0x000fc80000010000 */
[----:B------:R-:W-:-:S04]  /*04a0*/  FFMA.FTZ R0, R5, R0, RZ ;  /* 0x0000000005007223 */ /* 0x000fc800000100ff */
[----:B------:R-:W-:-:S07]  /*04b0*/  FFMA.FTZ R25, R25, R0, R25 ;  /* 0x0000000019197223 */ /* 0x000fce0000010019 */
.L_x_2:
[----:B------:R-:W-:Y:S05]  /*04c0*/  BSYNC B0 ;  /* 0x0000000000007941 */ /* 0x000fea0003800000 */
.L_x_0:
[----:B------:R-:W-:Y:S01]  /*04d0*/  FADD.FTZ R6, |R41|, -RZ ;  /* 0x800000ff29067221 */ /* 0x000fe20000010200 */
[----:B------:R-:W-:Y:S01]  /*04e0*/  BSSY B0, `(.L_x_3) ;  /* 0x0000018000007945 */ /* 0x000fe20003800000 */
[----:B------:R-:W-:Y:S01]  /*04f0*/  FFMA R31, R2, 0.044714998453855514526, R15 ;  /* 0x3d372713021f7823 */ /* 0x000fe2000000000f */
[----:B------:R-:W-:Y:S01]  /*0500*/  FMUL R3, R3, R20 ;  /* 0x0000001403037220 */ /* 0x000fe20000400000 */
[----:B------:R-:W-:Y:S01]  /*0510*/  FMUL R42, R42, 0.79788458347320556641 ;  /* 0x3f4c422a2a2a7820 */ /* 0x000fe20000400000 */
[----:B------:R-:W-:Y:S01]  /*0520*/  FSETP.GE.AND P1, PT, R6, 0.60000002384185791016, PT ;  /* 0x3f19999a0600780b */ /* 0x000fe20003f26000 */
[----:B------:R-:W-:-:S12]  /*0530*/  FMUL R2, R21, R21 ;  /* 0x0000001515027220 */ /* 0x000fd80000400000 */
        /* <DEDUP_REMOVED lines=11> */
.L_x_4:
[----:B------:R-:W-:Y:S01]  /*05f0*/  MOV R0, 0x3c80f082 ;  /* 0x3c80f08200007802 */ /* 0x000fe20000000f00 */
[----:B------:R-:W-:-:S04]  /*0600*/  FMUL R5, R41, R41 ;  /* 0x0000002929057220 */ /* 0x000fc80000400000 */
[----:B------:R-:W-:-:S04]  /*0610*/  FFMA.FTZ R0, R5, R0, -0.052303962409496307373 ;  /* 0xbd563cae05007423 */ /* 0x000fc80000010000 */
[----:B------:R-:W-:-:S04]  /*0620*/  FFMA.FTZ R0, R5, R0, 0.1331529766321182251 ;  /* 0x3e08594105007423 */ /* 0x000fc80000010000 */
[----:B------:R-:W-:-:S04]  /*0630*/  FFMA.FTZ R0, R5, R0, -0.33332768082618713379 ;  /* 0xbeaaa9ed05007423 */ /* 0x000fc80000010000 */
[----:B------:R-:W-:-:S04]  /*0640*/  FFMA.FTZ R0, R5, R0, RZ ;  /* 0x0000000005007223 */ /* 0x000fc800000100ff */
[----:B------:R-:W-:-:S07]  /*0650*/  FFMA.FTZ R41, R41, R0, R41 ;  /* 0x0000000029297223 */ /* 0x000fce0000010029 */
.L_x_5:
[----:B------:R-:W-:Y:S05]  /*0660*/  BSYNC B0 ;  /* 0x0000000000007941 */ /* 0x000fea0003800000 */
.L_x_3:
[----:B------:R-:W-:Y:S01]  /*0670*/  FADD.FTZ R29, |R42|, -RZ ;  /* 0x800000ff2a1d7221 */ /* 0x000fe20000010200 */
[----:B------:R-:W-:Y:S01]  /*0680*/  BSSY B0, `(.L_x_6) ;  /* 0x0000018000007945 */ /* 0x000fe20003800000 */
[----:B------:R-:W-:Y:S01]  /*0690*/  FMUL R2, R2, R21 ;  /* 0x0000001502027220 */ /* 0x000fe20000400000 */
[----:B------:R-:W-:Y:S01]  /*06a0*/  FFMA R3, R3, 0.044714998453855514526, R20 ;  /* 0x3d37271303037823 */ /* 0x000fe20000000014 */
        /* <DEDUP_REMOVED lines=14> */
.L_x_7:
[----:B------:R-:W-:Y:S01]  /*0790*/  MOV R0, 0x3c80f082 ;  /* 0x3c80f08200007802 */ /* 0x000fe20000000f00 */
[----:B------:R-:W-:-:S04]  /*07a0*/  FMUL R7, R42, R42 ;  /* 0x0000002a2a077220 */ /* 0x000fc80000400000 */
[----:B------:R-:W-:-:S04]  /*07b0*/  FFMA.FTZ R0, R7, R0, -0.052303962409496307373 ;  /* 0xbd563cae07007423 */ /* 0x000fc80000010000 */
[----:B------:R-:W-:-:S04]  /*07c0*/  FFMA.FTZ R0, R7, R0, 0.1331529766321182251 ;  /* 0x3e08594107007423 */ /* 0x000fc80000010000 */
[----:B------:R-:W-:-:S04]  /*07d0*/  FFMA.FTZ R0, R7, R0, -0.33332768082618713379 ;  /* 0xbeaaa9ed07007423 */ /* 0x000fc80000010000 */
[----:B------:R-:W-:-:S04]  /*07e0*/  FFMA.FTZ R7, R7, R0, RZ ;  /* 0x0000000007077223 */ /* 0x000fc800000100ff */
[----:B------:R-:W-:-:S07]  /*07f0*/  FFMA.FTZ R42, R42, R7, R42 ;  /* 0x000000072a2a7223 */ /* 0x000fce000001002a */
.L_x_8:
[----:B------:R-:W-:Y:S05]  /*0800*/  BSYNC B0 ;  /* 0x0000000000007941 */ /* 0x000fea0003800000 */
.L_x_6:
        /* <DEDUP_REMOVED lines=18> */
.L_x_10:
[----:B------:R-:W-:Y:S01]  /*0930*/  MOV R0, 0x3c80f082 ;  /* 0x3c80f08200007802 */ /* 0x000fe20000000f00 */
[----:B------:R-:W-:-:S04]  /*0940*/  FMUL R7, R31, R31 ;  /* 0x0000001f1f077220 */ /* 0x000fc80000400000 */
[----:B------:R-:W-:-:S04]  /*0950*/  FFMA.FTZ R0, R7, R0, -0.052303962409496307373 ;  /* 0xbd563cae07007423 */ /* 0x000fc80000010000 */
[----:B------:R-:W-:-:S04]  /*0960*/  FFMA.FTZ R0, R7, R0, 0.1331529766321182251 ;  /* 0x3e08594107007423 */ /* 0x000fc80000010000 */
[----:B------:R-:W-:-:S04]  /*0970*/  FFMA.FTZ R0, R7, R0, -0.33332768082618713379 ;  /* 0xbeaaa9ed07007423 */ /* 0x000fc80000010000 */
[----:B------:R-:W-:-:S04]  /*0980*/  FFMA.FTZ R0, R7, R0, RZ ;  /* 0x0000000007007223 */ /* 0x000fc800000100ff */
[----:B------:R-:W-:-:S07]  /*0990*/  FFMA.FTZ R31, R31, R0, R31 ;  /* 0x000000001f1f7223 */ /* 0x000fce000001001f */
.L_x_11:
[----:B------:R-:W-:Y:S05]  /*09a0*/  BSYNC B0 ;  /* 0x0000000000007941 */ /* 0x000fea0003800000 */
.L_x_9:
[----:B------:R-:W-:Y:S01]  /*09b0*/  FADD.FTZ R30, |R3|, -RZ ;  /* 0x800000ff031e7221 */ /* 0x000fe20000010200 */
[----:B------:R-:W-:Y:S01]  /*09c0*/  BSSY B0, `(.L_x_12) ;  /* 0x0000018000007945 */ /* 0x000fe20003800000 */
[----:B------:R-:W-:Y:S01]  /*09d0*/  FMUL R4, R4, R23 ;  /* 0x0000001704047220 */ /* 0x000fe20000400000 */
[----:B------:R-:W-:Y:S01]  /*09e0*/  FFMA R5, R5, 0.044714998453855514526, R22 ;  /* 0x3d37271305057823 */ /* 0x000fe20000000016 */
[----:B------:R-:W-:Y:S01]  /*09f0*/  FMUL R2, R2, 0.79788458347320556641 ;  /* 0x3f4c422a02027820 */ /* 0x000fe20000400000 */
[----:B------:R-:W-:Y:S01]  /*0a00*/  FSETP.GE.AND P1, PT, R30, 0.60000002384185791016, PT ;  /* 0x3f19999a1e00780b */ /* 0x000fe20003f26000 */
[----:B-----5:R-:W-:-:S12]  /*0a10*/  FMUL R7, R16, R16 ;  /* 0x0000001010077220 */ /* 0x020fd80000400000 */
        /* <DEDUP_REMOVED lines=11> */
.L_x_13:
[----:B------:R-:W-:Y:S01]  /*0ad0*/  MOV R0, 0x3c80f082 ;  /* 0x3c80f08200007802 */ /* 0x000fe20000000f00 */
[----:B------:R-:W-:-:S04]  /*0ae0*/  FMUL R29, R3, R3 ;  /* 0x00000003031d7220 */ /* 0x000fc80000400000 */
[----:B------:R-:W-:-:S04]  /*0af0*/  FFMA.FTZ R0, R29, R0, -0.052303962409496307373 ;  /* 0xbd563cae1d007423 */ /* 0x000fc80000010000 */
[----:B------:R-:W-:-:S04]  /*0b00*/  FFMA.FTZ R0, R29, R0, 0.1331529766321182251 ;  /* 0x3e0859411d007423 */ /* 0x000fc80000010000 */
[----:B------:R-:W-:-:S04]  /*0b10*/  FFMA.FTZ R0, R29, R0, -0.33332768082618713379 ;  /* 0xbeaaa9ed1d007423 */ /* 0x000fc80000010000 */
[----:B------:R-:W-:-:S04]  /*0b20*/  FFMA.FTZ R0, R29, R0, RZ ;  /* 0x000000001d007223 */ /* 0x000fc800000100ff */
[----:B------:R-:W-:-:S07]  /*0b30*/  FFMA.FTZ R40, R3, R0, R3 ;  /* 0x0000000003287223 */ /* 0x000fce0000010003 */
.L_x_14:
[----:B------:R-:W-:Y:S05]  /*0b40*/  BSYNC B0 ;  /* 0x0000000000007941 */ /* 0x000fea0003800000 */
.L_x_12:
        /* <DEDUP_REMOVED lines=18> */
.L_x_16:
[----:B------:R-:W-:Y:S01]  /*0c70*/  MOV R0, 0x3c80f082 ;  /* 0x3c80f08200007802 */ /* 0x000fe20000000f00 */
[----:B------:R-:W-:-:S04]  /*0c80*/  FMUL R7, R2, R2 ;  /* 0x0000000202077220 */ /* 0x000fc80000400000 */
[----:B------:R-:W-:-:S04]  /*0c90*/  FFMA.FTZ R0, R7, R0, -0.052303962409496307373 ;  /* 0xbd563cae07007423 */ /* 0x000fc80000010000 */
[----:B------:R-:W-:-:S04]  /*0ca0*/  FFMA.FTZ R0, R7, R0, 0.1331529766321182251 ;  /* 0x3e08594107007423 */ /* 0x000fc80000010000 */
[----:B------:R-:W-:-:S04]  /*0cb0*/  FFMA.FTZ R0, R7, R0, -0.33332768082618713379 ;  /* 0xbeaaa9ed07007423 */ /* 0x000fc80000010000 */
[----:B------:R-:W-:-:S04]  /*0cc0*/  FFMA.FTZ R7, R7, R0, RZ ;  /* 0x0000000007077223 */ /* 0x000fc800000100ff */
[----:B------:R-:W-:-:S07]  /*0cd0*/  FFMA.FTZ R30, R2, R7, R2 ;  /* 0x00000007021e7223 */ /* 0x000fce0000010002 */
.L_x_17:
[----:B------:R-:W-:Y:S05]  /*0ce0*/  BSYNC B0 ;  /* 0x0000000000007941 */ /* 0x000fea0003800000 */
.L_x_15:
        /* <DEDUP_REMOVED lines=18> */
.L_x_19:
[----:B------:R-:W-:Y:S01]  /*0e10*/  MOV R0, 0x3c80f082 ;  /* 0x3c80f08200007802 */ /* 0x000fe20000000f00 */
[----:B------:R-:W-:-:S04]  /*0e20*/  FMUL R29, R5, R5 ;  /* 0x00000005051d7220 */ /* 0x000fc80000400000 */
[----:B------:R-:W-:-:S04]  /*0e30*/  FFMA.FTZ R0, R29, R0, -0.052303962409496307373 ;  /* 0xbd563cae1d007423 */ /* 0x000fc80000010000 */
[----:B------:R-:W-:-:S04]  /*0e40*/  FFMA.FTZ R0, R29, R0, 0.1331529766321182251 ;  /* 0x3e0859411d007423 */ /* 0x000fc80000010000 */
[----:B------:R-:W-:-:S04]  /*0e50*/  FFMA.FTZ R0, R29, R0, -0.33332768082618713379 ;  /* 0xbeaaa9ed1d007423 */ /* 0x000fc80000010000 */
[----:B------:R-:W-:-:S04]  /*0e60*/  FFMA.FTZ R0, R29, R0, RZ ;  /* 0x000000001d007223 */ /* 0x000fc800000100ff */
[----:B------:R-:W-:-:S07]  /*0e70*/  FFMA.FTZ R34, R5, R0, R5 ;  /* 0x0000000005227223 */ /* 0x000fce0000010005 */
.L_x_20:
[----:B------:R-:W-:Y:S05]  /*0e80*/  BSYNC B0 ;  /* 0x0000000000007941 */ /* 0x000fea0003800000 */
.L_x_18:
        /* <DEDUP_REMOVED lines=18> */
.L_x_22:
[----:B------:R-:W-:Y:S01]  /*0fb0*/  MOV R0, 0x3c80f082 ;  /* 0x3c80f08200007802 */ /* 0x000fe20000000f00 */
[----:B------:R-:W-:-:S04]  /*0fc0*/  FMUL R5, R4, R4 ;  /* 0x0000000404057220 */ /* 0x000fc80000400000 */
[----:B------:R-:W-:-:S04]  /*0fd0*/  FFMA.FTZ R0, R5, R0, -0.052303962409496307373 ;  /* 0xbd563cae05007423 */ /* 0x000fc80000010000 */
[----:B------:R-:W-:-:S04]  /*0fe0*/  FFMA.FTZ R0, R5, R0, 0.1331529766321182251 ;  /* 0x3e08594105007423 */ /* 0x000fc80000010000 */
[----:B------:R-:W-:-:S04]  /*0ff0*/  FFMA.FTZ R0, R5, R0, -0.33332768082618713379 ;  /* 0xbeaaa9ed05007423 */ /* 0x000fc80000010000 */
[----:B------:R-:W-:-:S04]  /*1000*/  FFMA.FTZ R5, R5, R0, RZ ;  /* 0x0000000005057223 */ /* 0x000fc800000100ff */
[----:B------:R-:W-:-:S07]  /*1010*/  FFMA.FTZ R33, R4, R5, R4 ;  /* 0x0000000504217223 */ /* 0x000fce0000010004 */
.L_x_23:
[----:B------:R-:W-:Y:S05]  /*1020*/  BSYNC B0 ;  /* 0x0000000000007941 */ /* 0x000fea0003800000 */
.L_x_21:
        /* <DEDUP_REMOVED lines=18> */
.L_x_25:
[----:B------:R-:W-:Y:S01]  /*1150*/  MOV R0, 0x3c80f082 ;  /* 0x3c80f08200007802 */ /* 0x000fe20000000f00 */
[----:B------:R-:W-:-:S04]  /*1160*/  FMUL R29, R3, R3 ;  /* 0x00000003031d7220 */ /* 0x000fc80000400000 */
[----:B------:R-:W-:-:S04]  /*1170*/  FFMA.FTZ R0, R29, R0, -0.052303962409496307373 ;  /* 0xbd563cae1d007423 */ /* 0x000fc80000010000 */
[----:B------:R-:W-:-:S04]  /*1180*/  FFMA.FTZ R0, R29, R0, 0.1331529766321182251 ;  /* 0x3e0859411d007423 */ /* 0x000fc80000010000 */
[----:B------:R-:W-:-:S04]  /*1190*/  FFMA.FTZ R0, R29, R0, -0.33332768082618713379 ;  /* 0xbeaaa9ed1d007423 */ /* 0x000fc80000010000 */
[----:B------:R-:W-:-:S04]  /*11a0*/  FFMA.FTZ R0, R29, R0, RZ ;  /* 0x000000001d007223 */ /* 0x000fc800000100ff */
[----:B------:R-:W-:-:S07]  /*11b0*/  FFMA.FTZ R32, R3, R0, R3 ;  /* 0x0000000003207223 */ /* 0x000fce0000010003 */
.L_x_26:
[----:B------:R-:W-:Y:S05]  /*11c0*/  BSYNC B0 ;  /* 0x0000000000007941 */ /* 0x000fea0003800000 */
.L_x_24:
        /* <DEDUP_REMOVED lines=18> */
.L_x_28:
[----:B------:R-:W-:Y:S01]  /*12f0*/  MOV R0, 0x3c80f082 ;  /* 0x3c80f08200007802 */ /* 0x000fe20000000f00 */
[----:B------:R-:W-:-:S04]  /*1300*/  FMUL R7, R6, R6 ;  /* 0x0000000606077220 */ /* 0x000fc80000400000 */
[----:B------:R-:W-:-:S04]  /*1310*/  FFMA.FTZ R0, R7, R0, -0.052303962409496307373 ;  /* 0xbd563cae07007423 */ /* 0x000fc80000010000 */
[----:B------:R-:W-:-:S04]  /*1320*/  FFMA.FTZ R0, R7, R0, 0.1331529766321182251 ;  /* 0x3e08594107007423 */ /* 0x000fc80000010000 */
[----:B------:R-:W-:-:S04]  /*1330*/  FFMA.FTZ R0, R7, R0, -0.33332768082618713379 ;  /* 0xbeaaa9ed07007423 */ /* 0x000fc80000010000 */
[----:B------:R-:W-:-:S04]  /*1340*/  FFMA.FTZ R7, R7, R0, RZ ;  /* 0x0000000007077223 */ /* 0x000fc800000100ff */
[----:B------:R-:W-:-:S07]  /*1350*/  FFMA.FTZ R7, R6, R7, R6 ;  /* 0x0000000706077223 */ /* 0x000fce0000010006 */
.L_x_29:
[----:B------:R-:W-:Y:S05]  /*1360*/  BSYNC B0 ;  /* 0x0000000000007941 */ /* 0x000fea0003800000 */
.L_x_27:
        /* <DEDUP_REMOVED lines=18> */
.L_x_31:
[----:B------:R-:W-:Y:S01]  /*1490*/  MOV R0, 0x3c80f082 ;  /* 0x3c80f08200007802 */ /* 0x000fe20000000f00 */
[----:B------:R-:W-:-:S04]  /*14a0*/  FMUL R39, R3, R3 ;  /* 0x0000000303277220 */ /* 0x000fc80000400000 */
[----:B------:R-:W-:-:S04]  /*14b0*/  FFMA.FTZ R0, R39, R0, -0.052303962409496307373 ;  /* 0xbd563cae27007423 */ /* 0x000fc80000010000 */
[----:B------:R-:W-:-:S04]  /*14c0*/  FFMA.FTZ R0, R39, R0, 0.1331529766321182251 ;  /* 0x3e08594127007423 */ /* 0x000fc80000010000 */
[----:B------:R-:W-:-:S04]  /*14d0*/  FFMA.FTZ R0, R39, R0, -0.33332768082618713379 ;  /* 0xbeaaa9ed27007423 */ /* 0x000fc80000010000 */
[----:B------:R-:W-:-:S04]  /*14e0*/  FFMA.FTZ R0, R39, R0, RZ ;  /* 0x0000000027007223 */ /* 0x000fc800000100ff */
[----:B------:R-:W-:-:S07]  /*14f0*/  FFMA.FTZ R6, R3, R0, R3 ;  /* 0x0000000003067223 */ /* 0x000fce0000010003 */
.L_x_32:
[----:B------:R-:W-:Y:S05]  /*1500*/  BSYNC B0 ;  /* 0x0000000000007941 */ /* 0x000fea0003800000 */
.L_x_30:
        /* <DEDUP_REMOVED lines=18> */
.L_x_34:
[----:B------:R-:W-:Y:S01]  /*1630*/  MOV R0, 0x3c80f082 ;  /* 0x3c80f08200007802 */ /* 0x000fe20000000f00 */
[----:B------:R-:W-:-:S04]  /*1640*/  FMUL R5, R2, R2 ;  /* 0x0000000202057220 */ /* 0x000fc80000400000 */
[----:B------:R-:W-:-:S04]  /*1650*/  FFMA.FTZ R0, R5, R0, -0.052303962409496307373 ;  /* 0xbd563cae05007423 */ /* 0x000fc80000010000 */
[----:B------:R-:W-:-:S04]  /*1660*/  FFMA.FTZ R0, R5, R0, 0.1331529766321182251 ;  /* 0x3e08594105007423 */ /* 0x000fc80000010000 */
[----:B------:R-:W-:-:S04]  /*1670*/  FFMA.FTZ R0, R5, R0, -0.33332768082618713379 ;  /* 0xbeaaa9ed05007423 */ /* 0x000fc80000010000 */
[----:B------:R-:W-:-:S04]  /*1680*/  FFMA.FTZ R5, R5, R0, RZ ;  /* 0x0000000005057223 */ /* 0x000fc800000100ff */
[----:B------:R-:W-:-:S07]  /*1690*/  FFMA.FTZ R0, R2, R5, R2 ;  /* 0x0000000502007223 */ /* 0x000fce0000010002 */
.L_x_35:
[----:B------:R-:W-:Y:S05]  /*16a0*/  BSYNC B0 ;  /* 0x0000000000007941 */ /* 0x000fea0003800000 */
.L_x_33:
[----:B------:R-:W-:Y:S01]  /*16b0*/  FADD.FTZ R2, |R3|, -RZ ;  /* 0x800000ff03027221 */ /* 0x000fe20000010200 */
[----:B------:R-:W-:Y:S01]  /*16c0*/  BSSY B0, `(.L_x_36) ;  /* 0x0000017000007945 */ /* 0x000fe20003800000 */
[----:B------:R-:W-:Y:S01]  /*16d0*/  FMUL R44, R44, R11 ;  /* 0x0000000b2c2c7220 */ /* 0x000fe20000400000 */
[----:B------:R-:W-:Y:S01]  /*16e0*/  FFMA R29, R29, 0.044714998453855514526, R10 ;  /* 0x3d3727131d1d7823 */ /* 0x000fe2000000000a */
[----:B------:R-:W-:Y:S01]  /*16f0*/  FMUL R4, R4, 0.79788458347320556641 ;  /* 0x3f4c422a04047820 */ /* 0x000fe20000400000 */
[----:B------:R-:W-:-:S13]  /*1700*/  FSETP.GE.AND P1, PT, R2, 0.60000002384185791016, PT ;  /* 0x3f19999a0200780b */ /* 0x000fda0003f26000 */
        /* <DEDUP_REMOVED lines=11> */
.L_x_37:
[----:B------:R-:W-:Y:S01]  /*17c0*/  MOV R2, 0x3c80f082 ;  /* 0x3c80f08200027802 */ /* 0x000fe20000000f00 */
[----:B------:R-:W-:-:S04]  /*17d0*/  FMUL R5, R3, R3 ;  /* 0x0000000303057220 */ /* 0x000fc80000400000 */
[----:B------:R-:W-:-:S04]  /*17e0*/  FFMA.FTZ R2, R5, R2, -0.052303962409496307373 ;  /* 0xbd563cae05027423 */ /* 0x000fc80000010002 */
[----:B------:R-:W-:-:S04]  /*17f0*/  FFMA.FTZ R2, R5, R2, 0.1331529766321182251 ;  /* 0x3e08594105027423 */ /* 0x000fc80000010002 */
[----:B------:R-:W-:-:S04]  /*1800*/  FFMA.FTZ R2, R5, R2, -0.33332768082618713379 ;  /* 0xbeaaa9ed05027423 */ /* 0x000fc80000010002 */
[----:B------:R-:W-:-:S04]  /*1810*/  FFMA.FTZ R2, R5, R2, RZ ;  /* 0x0000000205027223 */ /* 0x000fc800000100ff */
[----:B------:R-:W-:-:S07]  /*1820*/  FFMA.FTZ R2, R3, R2, R3 ;  /* 0x0000000203027223 */ /* 0x000fce0000010003 */
.L_x_38:
[----:B------:R-:W-:Y:S05]  /*1830*/  BSYNC B0 ;  /* 0x0000000000007941 */ /* 0x000fea0003800000 */
.L_x_36:
[----:B------:R-:W-:Y:S01]  /*1840*/  FADD.FTZ R3, |R4|, -RZ ;  /* 0x800000ff04037221 */ /* 0x000fe20000010200 */
[----:B------:R-:W-:Y:S01]  /*1850*/  BSSY B0, `(.L_x_39) ;  /* 0x0000016000007945 */ /* 0x000fe20003800000 */
[----:B------:R-:W-:Y:S01]  /*1860*/  FFMA R44, R44, 0.044714998453855514526, R11 ;  /* 0x3d3727132c2c7823 */ /* 0x000fe2000000000b */
[----:B------:R-:W-:Y:S02]  /*1870*/  FMUL R29, R29, 0.79788458347320556641 ;  /* 0x3f4c422a1d1d7820 */ /* 0x000fe40000400000 */
        /* <DEDUP_REMOVED lines=12> */
.L_x_40:
[----:B------:R-:W-:Y:S01]  /*1940*/  MOV R3, 0x3c80f082 ;  /* 0x3c80f08200037802 */ /* 0x000fe20000000f00 */
[----:B------:R-:W-:-:S04]  /*1950*/  FMUL R5, R4, R4 ;  /* 0x0000000404057220 */ /* 0x000fc80000400000 */
[----:B------:R-:W-:-:S04]  /*1960*/  FFMA.FTZ R3, R5, R3, -0.052303962409496307373 ;  /* 0xbd563cae05037423 */ /* 0x000fc80000010003 */
[----:B------:R-:W-:-:S04]  /*1970*/  FFMA.FTZ R3, R5, R3, 0.1331529766321182251 ;  /* 0x3e08594105037423 */ /* 0x000fc80000010003 */
[----:B------:R-:W-:-:S04]  /*1980*/  FFMA.FTZ R3, R5, R3, -0.33332768082618713379 ;  /* 0xbeaaa9ed05037423 */ /* 0x000fc80000010003 */
[----:B------:R-:W-:-:S04]  /*1990*/  FFMA.FTZ R3, R5, R3, RZ ;  /* 0x0000000305037223 */ /* 0x000fc800000100ff */
[----:B------:R-:W-:-:S07]  /*19a0*/  FFMA.FTZ R3, R4, R3, R4 ;  /* 0x0000000304037223 */ /* 0x000fce0000010004 */
.L_x_41:
[----:B------:R-:W-:Y:S05]  /*19b0*/  BSYNC B0 ;  /* 0x0000000000007941 */ /* 0x000fea0003800000 */
.L_x_39:
[----:B------:R-:W-:Y:S01]  /*19c0*/  FADD.FTZ R4, |R29|, -RZ ;  /* 0x800000ff1d047221 */ /* 0x000fe20000010200 */
[----:B------:R-:W-:Y:S01]  /*19d0*/  BSSY B0, `(.L_x_42) ;  /* 0x0000015000007945 */ /* 0x000fe20003800000 */
[----:B------:R-:W-:-:S03]  /*19e0*/  FMUL R44, R44, 0.79788458347320556641 ;  /* 0x3f4c422a2c2c7820 */ /* 0x000fc60000400000 */
        /* <DEDUP_REMOVED lines=12> */
.L_x_43:
[----:B------:R-:W-:Y:S01]  /*1ab0*/  MOV R4, 0x3c80f082 ;  /* 0x3c80f08200047802 */ /* 0x000fe20000000f00 */
[----:B------:R-:W-:-:S04]  /*1ac0*/  FMUL R5, R29, R29 ;  /* 0x0000001d1d057220 */ /* 0x000fc80000400000 */
[----:B------:R-:W-:-:S04]  /*1ad0*/  FFMA.FTZ R4, R5, R4, -0.052303962409496307373 ;  /* 0xbd563cae05047423 */ /* 0x000fc80000010004 */
[----:B------:R-:W-:-:S04]  /*1ae0*/  FFMA.FTZ R4, R5, R4, 0.1331529766321182251 ;  /* 0x3e08594105047423 */ /* 0x000fc80000010004 */
[----:B------:R-:W-:-:S04]  /*1af0*/  FFMA.FTZ R4, R5, R4, -0.33332768082618713379 ;  /* 0xbeaaa9ed05047423 */ /* 0x000fc80000010004 */
[----:B------:R-:W-:-:S04]  /*1b00*/  FFMA.FTZ R4, R5, R4, RZ ;  /* 0x0000000405047223 */ /* 0x000fc800000100ff */
[----:B------:R-:W-:-:S07]  /*1b10*/  FFMA.FTZ R4, R29, R4, R29 ;  /* 0x000000041d047223 */ /* 0x000fce000001001d */
.L_x_44:
[----:B------:R-:W-:Y:S05]  /*1b20*/  BSYNC B0 ;  /* 0x0000000000007941 */ /* 0x000fea0003800000 */
.L_x_42:
[----:B------:R-:W-:Y:S01]  /*1b30*/  FADD.FTZ R5, |R44|, -RZ ;  /* 0x800000ff2c057221 */ /* 0x000fe20000010200 */
[----:B------:R-:W-:Y:S04]  /*1b40*/  BSSY B0, `(.L_x_45) ;  /* 0x0000014000007945 */ /* 0x000fe80003800000 */
        /* <DEDUP_REMOVED lines=12> */
.L_x_46:
[----:B------:R-:W-:Y:S01]  /*1c10*/  MOV R5, 0x3c80f082 ;  /* 0x3c80f08200057802 */ /* 0x000fe20000000f00 */
[----:B------:R-:W-:-:S04]  /*1c20*/  FMUL R29, R44, R44 ;  /* 0x0000002c2c1d7220 */ /* 0x000fc80000400000 */
[----:B------:R-:W-:-:S04]  /*1c30*/  FFMA.FTZ R5, R29, R5, -0.052303962409496307373 ;  /* 0xbd563cae1d057423 */ /* 0x000fc80000010005 */
[----:B------:R-:W-:-:S04]  /*1c40*/  FFMA.FTZ R5, R29, R5, 0.1331529766321182251 ;  /* 0x3e0859411d057423 */ /* 0x000fc80000010005 */
[----:B------:R-:W-:-:S04]  /*1c50*/  FFMA.FTZ R5, R29, R5, -0.33332768082618713379 ;  /* 0xbeaaa9ed1d057423 */ /* 0x000fc80000010005 */
[----:B------:R-:W-:-:S04]  /*1c60*/  FFMA.FTZ R5, R29, R5, RZ ;  /* 0x000000051d057223 */ /* 0x000fc800000100ff */
[----:B------:R-:W-:-:S07]  /*1c70*/  FFMA.FTZ R5, R44, R5, R44 ;  /* 0x000000052c057223 */ /* 0x000fce000001002c */
.L_x_47:
[----:B------:R-:W-:Y:S05]  /*1c80*/  BSYNC B0 ;  /* 0x0000000000007941 */ /* 0x000fea0003800000 */
.L_x_45:
[----:B------:R-:W1:Y:S01]  /*1c90*/  S2UR UR5, SR_CgaCtaId ;  /* 0x00000000000579c3 */ /* 0x000e620000008800 */
[----:B------:R-:W-:Y:S01]  /*1ca0*/  LOP3.LUT R26, R27, 0xc, R26, 0xf8, !PT ;  /* 0x0000000c1b1a7812 */ /* 0x000fe200078ef81a */
[----:B------:R-:W-:Y:S01]  /*1cb0*/  UMOV UR4, 0x400 ;  /* 0x0000040000047882 */ /* 0x000fe20000000000 */
[----:B------:R-:W-:Y:S01]  /*1cc0*/  SHF.R.U32.HI R44, RZ, 0x6, R24 ;  /* 0x00000006ff2c7819 */ /* 0x000fe20000011618 */
[----:B------:R-:W-:Y:S01]  /*1cd0*/  FMUL R12, R12, 0.5 ;  /* 0x3f0000000c0c7820 */ /* 0x000fe20000400000 */
[----:B------:R-:W-:Y:S01]  /*1ce0*/  SHF.L.U32 R27, R24, 0x6, RZ ;  /* 0x00000006181b7819 */ /* 0x000fe200000006ff */
[----:B------:R-:W-:Y:S01]  /*1cf0*/  FMUL R14, R14, 0.5 ;  /* 0x3f0000000e0e7820 */ /* 0x000fe20000400000 */
[----:B------:R-:W-:Y:S01]  /*1d00*/  SGXT.U32 R44, R44, 0x2 ;  /* 0x000000022c2c781a */ /* 0x000fe20000000000 */
[----:B------:R-:W-:Y:S01]  /*1d10*/  FMUL R13, R13, 0.5 ;  /* 0x3f0000000d0d7820 */ /* 0x000fe20000400000 */
[----:B------:R-:W-:Y:S01]  /*1d20*/  LOP3.LUT R27, R27, 0xfc0, RZ, 0xc0, !PT ;  /* 0x00000fc01b1b7812 */ /* 0x000fe200078ec0ff */
[----:B------:R-:W-:Y:S01]  /*1d30*/  FMUL R21, R21, 0.5 ;  /* 0x3f00000015157820 */ /* 0x000fe20000400000 */
[----:B------:R-:W-:Y:S01]  /*1d40*/  SHF.R.S32.HI R29, RZ, 0x1f, R26 ;  /* 0x0000001fff1d7819 */ /* 0x000fe2000001141a */
[----:B------:R-:W-:Y:S01]  /*1d50*/  FMUL R15, R15, 0.5 ;  /* 0x3f0000000f0f7820 */ /* 0x000fe20000400000 */
[----:B------:R-:W-:Y:S01]  /*1d60*/  LOP3.LUT R39, R27, R44, RZ, 0xfc, !PT ;  /* 0x0000002c1b277212 */ /* 0x000fe200078efcff */
[----:B------:R-:W-:Y:S01]  /*1d70*/  FMUL R20, R20, 0.5 ;  /* 0x3f00000014147820 */ /* 0x000fe20000400000 */
[----:B------:R-:W-:Y:S01]  /*1d80*/  LEA.HI R29, R29, R26, RZ, 0x4 ;  /* 0x0000001a1d1d7211 */ /* 0x000fe200078f20ff */
[----:B------:R-:W-:Y:S01]  /*1d90*/  FMUL R23, R23, 0.5 ;  /* 0x3f00000017177820 */ /* 0x000fe20000400000 */
[----:B------:R-:W-:Y:S01]  /*1da0*/  ISETP.GE.AND P1, PT, R26, 0x40, PT ;  /* 0x000000401a00780c */ /* 0x000fe20003f26270 */
[----:B------:R-:W-:Y:S01]  /*1db0*/  FMUL R22, R22, 0.5 ;  /* 0x3f00000016167820 */ /* 0x000fe20000400000 */
[----:B------:R-:W-:Y:S01]  /*1dc0*/  FMUL R18, R18, 0.5 ;  /* 0x3f00000012127820 */ /* 0x000fe20000400000 */
[----:B------:R-:W-:Y:S01]  /*1dd0*/  FMUL R19, R19, 0.5 ;  /* 0x3f00000013137820 */ /* 0x000fe20000400000 */
[----:B-1----:R-:W-:-:S06]  /*1de0*/  UPRMT UR4, UR5, 0x654, UR4 ;  /* 0x0000065405047896 */ /* 0x002fcc0008000004 */
[----:B------:R-:W-:-:S04]  /*1df0*/  IADD3 R44, R27, UR4, RZ ;  /* 0x000000041b2c7c10 */ /* 0x000fc8000fffe0ff */
[----:B------:R-:W-:Y:S01]  /*1e00*/  LEA R27, R39, R44, 0x2 ;  /* 0x0000002c271b7211 */ /* 0x000fe200078e10ff */
[----:B------:R-:W-:Y:S01]  /*1e10*/  FADD R44, R41, 1 ;  /* 0x3f800000292c7421 */ /* 0x000fe20000000000 */
[----:B------:R-:W-:Y:S02]  /*1e20*/  LOP3.LUT R39, R29, 0xfffffff0, RZ, 0xc0, !PT ;  /* 0xfffffff01d277812 */ /* 0x000fe400078ec0ff */
[----:B------:R-:W-:Y:S01]  /*1e30*/  SHF.R.S32.HI R29, RZ, 0x4, R29 ;  /* 0x00000004ff1d7819 */ /* 0x000fe2000001141d */
[----:B------:R1:W-:Y:S01]  /*1e40*/  STS [R27], R25 ;  /* 0x000000191b007388 */ /* 0x0003e20000000800 */
[----:B------:R-:W-:Y:S01]  /*1e50*/  IADD3 R26, R26, -R39, RZ ;  /* 0x800000271a1a7210 */ /* 0x000fe20007ffe0ff */
[----:B------:R-:W-:Y:S01]  /*1e60*/  FMUL R13, R13, R44 ;  /* 0x0000002c0d0d7220 */ /* 0x000fe20000400000 */
[----:B------:R-:W-:Y:S01]  /*1e70*/  SHF.R.U32.HI R39, RZ, 0x2, R24 ;  /* 0x00000002ff277819 */ /* 0x000fe20000011618 */
[----:B------:R2:W-:Y:S01]  /*1e80*/  STS [R27+0x50], R41 ;  /* 0x000050291b007388 */ /* 0x0005e20000000800 */
[----:B------:R-:W-:Y:S01]  /*1e90*/  FADD R44, R31, 1 ;  /* 0x3f8000001f2c7421 */ /* 0x000fe20000000000 */
[----:B------:R-:W-:Y:S01]  /*1ea0*/  IMAD R29, R29, 0x18000, R26 ;  /* 0x000180001d1d7824 */ /* 0x000fe200078e021a */
[----:B------:R-:W-:Y:S01]  /*1eb0*/  SGXT.U32 R39, R39, 0x6 ;  /* 0x000000062727781a */ /* 0x000fe20000000000 */
[----:B------:R3:W-:Y:S01]  /*1ec0*/  STS [R27+0xa0], R42 ;  /* 0x0000a02a1b007388 */ /* 0x0007e20000000800 */
[----:B------:R-:W-:Y:S01]  /*1ed0*/  FMUL R15, R15, R44 ;  /* 0x0000002c0f0f7220 */ /* 0x000fe20000400000 */
[----:B-1----:R-:W-:Y:S01]  /*1ee0*/  FADD R25, R25, 1 ;  /* 0x3f80000019197421 */ /* 0x002fe20000000000 */
[----:B------:R-:W-:Y:S01]  /*1ef0*/  PRMT R28, R39, 0x6540, R28 ;  /* 0x00006540271c7816 */ /* 0x000fe2000000001c */
[----:B------:R1:W-:Y:S01]  /*1f00*/  STS [R27+0xf0], R31 ;  /* 0x0000f01f1b007388 */ /* 0x0003e20000000800 */
[----:B------:R-:W-:Y:S01]  /*1f10*/  SHF.L.U32 R39, R24, 0x2, RZ ;  /* 0x0000000218277819 */ /* 0x000fe200000006ff */
[----:B------:R-:W-:Y:S01]  /*1f20*/  FMUL R12, R12, R25 ;  /* 0x000000190c0c7220 */ /* 0x000fe20000400000 */
[----:B------:R-:W-:Y:S01]  /*1f30*/  LOP3.LUT R24, R24, 0xfc, RZ, 0xc0, !PT ;  /* 0x000000fc18187812 */ /* 0x000fe200078ec0ff */
[----:B------:R-:W-:Y:S01]  /*1f40*/  STS [R27+0x10], R40 ;  /* 0x000010281b007388 */ /* 0x000fe20000000800 */
[----:B------:R-:W-:Y:S01]  /*1f50*/  LOP3.LUT R39, R39, 0x3fc, RZ, 0xc0, !PT ;  /* 0x000003fc27277812 */ /* 0x000fe200078ec0ff */
[----:B--2---:R-:W-:Y:S01]  /*1f60*/  FADD R41, R42, 1 ;  /* 0x3f8000002a297421 */ /* 0x004fe20000000000 */
[----:B------:R-:W-:Y:S01]  /*1f70*/  LEA R24, R24, UR4, 0x2 ;  /* 0x0000000418187c11 */ /* 0x000fe2000f8e10ff */
[----:B------:R2:W-:Y:S01]  /*1f80*/  STS [R27+0x60], R30 ;  /* 0x0000601e1b007388 */ /* 0x0005e20000000800 */
[----:B---3--:R-:W3:Y:S01]  /*1f90*/  LDC.64 R42, c[0x0][0x218] ;  /* 0x00008600ff2a7b82 */ /* 0x008ee20000000a00 */
[----:B------:R-:W-:Y:S01]  /*1fa0*/  ISETP.LT.AND P5, PT, R28, 0x1800, !P1 ;  /* 0x000018001c00780c */ /* 0x000fe20004fa1270 */
[----:B------:R-:W-:Y:S01]  /*1fb0*/  FMUL R14, R14, R41 ;  /* 0x000000290e0e7220 */ /* 0x000fe20000400000 */
[----:B------:R-:W-:Y:S01]  /*1fc0*/  STS [R27+0xb0], R34 ;  /* 0x0000b0221b007388 */ /* 0x000fe20000000800 */
[----:B------:R-:W-:Y:S01]  /*1fd0*/  LEA R24, R39, R24, 0x2 ;  /* 0x0000001827187211 */ /* 0x000fe200078e10ff */
[----:B-1----:R-:W-:Y:S01]  /*1fe0*/  FADD R31, R40, 1 ;  /* 0x3f800000281f7421 */ /* 0x002fe20000000000 */
[C---:B------:R-:W-:Y:S01]  /*1ff0*/  LEA R41, R28.reuse, R29, 0x4 ;  /* 0x0000001d1c297211 */ /* 0x040fe200078e20ff */
[----:B------:R-:W-:Y:S01]  /*2000*/  STS [R27+0x100], R33 ;  /* 0x000100211b007388 */ /* 0x000fe20000000800 */
[----:B------:R-:W-:Y:S01]  /*2010*/  LOP3.LUT R44, R28, 0x80, RZ, 0xfc, !PT ;  /* 0x000000801c2c7812 */ /* 0x000fe200078efcff */
[----:B--2---:R-:W-:Y:S01]  /*2020*/  FADD R30, R30, 1 ;  /* 0x3f8000001e1e7421 */ /* 0x004fe20000000000 */
[----:B------:R-:W-:Y:S01]  /*2030*/  FMUL R20, R20, R31 ;  /* 0x0000001f14147220 */ /* 0x000fe20000400000 */
[----:B------:R-:W-:Y:S01]  /*2040*/  STS [R27+0x20], R32 ;  /* 0x000020201b007388 */ /* 0x000fe20000000800 */
[----:B------:R-:W-:Y:S01]  /*2050*/  ISETP.LT.AND P6, PT, R44, 0x1800, !P1 ;  /* 0x000018002c00780c */ /* 0x000fe20004fc1270 */
[----:B------:R-:W-:Y:S01]  /*2060*/  FMUL R21, R21, R30 ;  /* 0x0000001e15157220 */ /* 0x000fe20000400000 */
[C---:B------:R-:W-:Y:S01]  /*2070*/  LOP3.LUT R30, R28.reuse, 0xc0, RZ, 0xfc, !PT ;  /* 0x000000c01c1e7812 */ /* 0x040fe200078efcff */
[----:B------:R-:W-:Y:S01]  /*2080*/  STS [R27+0x70], R7 ;  /* 0x000070071b007388 */ /* 0x000fe20000000800 */
[----:B------:R-:W-:-:S02]  /*2090*/  LOP3.LUT R28, R28, 0x40, RZ, 0xfc, !PT ;  /* 0x000000401c1c7812 */ /* 0x000fc400078efcff */
[-C--:B------:R-:W-:Y:S01]  /*20a0*/  LEA R45, R44, R29.reuse, 0x4 ;  /* 0x0000001d2c2d7211 */ /* 0x080fe200078e20ff */
[----:B------:R-:W-:Y:S01]  /*20b0*/  STS [R27+0xc0], R6 ;  /* 0x0000c0061b007388 */ /* 0x000fe20000000800 */
[----:B------:R-:W-:-:S03]  /*20c0*/  LEA R31, R28, R29, 0x4 ;  /* 0x0000001d1c1f7211 */ /* 0x000fc600078e20ff */
[----:B------:R1:W-:Y:S01]  /*20d0*/  STS [R27+0x110], R0 ;  /* 0x000110001b007388 */ /* 0x0003e20000000800 */
[----:B---3--:R-:W-:-:S03]  /*20e0*/  IMAD.WIDE R40, R41, 0x4, R42 ;  /* 0x0000000429287825 */ /* 0x008fc600078e022a */
[----:B------:R-:W-:Y:S04]  /*20f0*/  STS [R27+0x30], R2 ;  /* 0x000030021b007388 */ /* 0x000fe80000000800 */
[----:B------:R-:W-:Y:S01]  /*2100*/  STS [R27+0x80], R3 ;  /* 0x000080031b007388 */ /* 0x000fe20000000800 */
[----:B-1----:R-:W-:-:S03]  /*2110*/  FADD R0, R0, 1 ;  /* 0x3f80000000007421 */ /* 0x002fc60000000000 */
[----:B------:R-:W-:Y:S04]  /*2120*/  STS [R27+0xd0], R4 ;  /* 0x0000d0041b007388 */ /* 0x000fe80000000800 */
[----:B------:R-:W-:Y:S01]  /*2130*/  STS [R27+0x120], R5 ;  /* 0x000120051b007388 */ /* 0x000fe20000000800 */
[----:B------:R-:W-:Y:S06]  /*2140*/  BAR.SYNC.DEFER_BLOCKING 0x0 ;  /* 0x0000000000007b1d */ /* 0x000fec0000010000 */
[----:B------:R-:W1:Y:S04]  /*2150*/  LDS.128 R24, [R24] ;  /* 0x0000000018187984 */ /* 0x000e680000000c00 */
[----:B-1----:R1:W-:Y:S01]  /*2160*/  @P5 STG.E.128 desc[UR6][R40.64], R24 ;  /* 0x0000001828005986 */ /* 0x0023e2000c101d06 */
[----:B------:R-:W-:-:S02]  /*2170*/  ISETP.LT.AND P5, PT, R30, 0x1800, !P1 ;  /* 0x000018001e00780c */ /* 0x000fc40004fa1270 */
[----:B------:R-:W-:Y:S02]  /*2180*/  ISETP.LT.AND P1, PT, R28, 0x1800, !P1 ;  /* 0x000018001c00780c */ /* 0x000fe40004f21270 */
[----:B-1----:R-:W-:Y:S02]  /*2190*/  LOP3.LUT R24, R39, 0x400, RZ, 0xfc, !PT ;  /* 0x0000040027187812 */ /* 0x002fe400078efcff */
[----:B------:R-:W-:Y:S01]  /*21a0*/  LEA R40, R30, R29, 0x4 ;  /* 0x0000001d1e287211 */ /* 0x000fe200078e20ff */
[----:B------:R-:W-:Y:S01]  /*21b0*/  IMAD.WIDE R28, R31, 0x4, R42 ;  /* 0x000000041f1c7825 */ /* 0x000fe200078e022a */
[----:B------:R-:W-:Y:S02]  /*21c0*/  LOP3.LUT R24, R24, 0x7f0, RZ, 0xc0, !PT ;  /* 0x000007f018187812 */ /* 0x000fe400078ec0ff */
[----:B------:R-:W-:Y:S02]  /*21d0*/  LOP3.LUT R30, R39, 0x800, RZ, 0xfc, !PT ;  /* 0x00000800271e7812 */ /* 0x000fe400078efcff */
[----:B------:R-:W-:-:S02]  /*21e0*/  IADD3 R24, R24, UR4, RZ ;  /* 0x0000000418187c10 */ /* 0x000fc4000fffe0ff */
[----:B------:R-:W-:Y:S02]  /*21f0*/  LOP3.LUT R30, R30, 0xbf0, RZ, 0xc0, !PT ;  /* 0x00000bf01e1e7812 */ /* 0x000fe400078ec0ff */
[C---:B------:R-:W-:Y:S02]  /*2200*/  LEA R24, R39.reuse, R24, 0x2 ;  /* 0x0000001827187211 */ /* 0x040fe400078e10ff */
[----:B------:R-:W-:Y:S02]  /*2210*/  IADD3 R30, R30, UR4, RZ ;  /* 0x000000041e1e7c10 */ /* 0x000fe4000fffe0ff */
[C---:B------:R-:W-:Y:S02]  /*2220*/  LOP3.LUT R41, R39.reuse, 0xc00, RZ, 0xfc, !PT ;  /* 0x00000c0027297812 */ /* 0x040fe400078efcff */
[----:B------:R-:W1:Y:S01]  /*2230*/  LDS.128 R24, [R24+0x1000] ;  /* 0x0010000018187984 */ /* 0x000e620000000c00 */
[----:B------:R-:W-:Y:S02]  /*2240*/  LEA R30, R39, R30, 0x2 ;  /* 0x0000001e271e7211 */ /* 0x000fe400078e10ff */
[----:B------:R-:W-:-:S04]  /*2250*/  LOP3.LUT R41, R41, 0xff0, RZ, 0xc0, !PT ;  /* 0x00000ff029297812 */ /* 0x000fc800078ec0ff */
[----:B------:R-:W-:Y:S01]  /*2260*/  IADD3 R44, R41, UR4, RZ ;  /* 0x00000004292c7c10 */ /* 0x000fe2000fffe0ff */
[----:B------:R-:W-:Y:S01]  /*2270*/  ULDC.64 UR4, c[0x0][0x220] ;  /* 0x0000880000047ab9 */ /* 0x000fe20000000a00 */
[----:B------:R-:W-:Y:S02]  /*2280*/  FMUL R41, R16, 0.5 ;  /* 0x3f00000010297820 */ /* 0x000fe40000400000 */
[----:B------:R-:W-:Y:S01]  /*2290*/  LEA R39, R39, R44, 0x2 ;  /* 0x0000002c27277211 */ /* 0x000fe200078e10ff */
[----:B------:R-:W-:-:S04]  /*22a0*/  IMAD.WIDE R44, R45, 0x4, R42 ;  /* 0x000000042d2c7825 */ /* 0x000fc800078e022a */
[----:B------:R-:W-:-:S04]  /*22b0*/  IMAD.WIDE R42, R40, 0x4, R42 ;  /* 0x00000004282a7825 */ /* 0x000fc800078e022a */
[----:B------:R-:W-:Y:S01]  /*22c0*/  FMUL R40, R11, 0.5 ;  /* 0x3f0000000b287820 */ /* 0x000fe20000400000 */
[----:B------:R-:W-:Y:S01]  /*22d0*/  SHF.R.S32.HI R11, RZ, 0x1f, R36 ;  /* 0x0000001fff0b7819 */ /* 0x000fe20000011424 */
[----:B-1----:R-:W-:Y:S01]  /*22e0*/  @P1 STG.E.128 desc[UR6][R28.64], R24 ;  /* 0x000000181c001986 */ /* 0x002fe2000c101d06 */
[----:B------:R-:W-:-:S03]  /*22f0*/  LEA R16, P1, R38, UR4, 0x2 ;  /* 0x0000000426107c11 */ /* 0x000fc6000f8210ff */
[----:B------:R-:W1:Y:S04]  /*2300*/  LDS.128 R28, [R30+0x2000] ;  /* 0x002000001e1c7984 */ /* 0x000e680000000c00 */
[----:B------:R2:W3:Y:S02]  /*2310*/  LDS.128 R24, [R39+0x3000] ;  /* 0x0030000027187984 */ /* 0x0004e40000000c00 */
[----:B--2---:R-:W-:Y:S02]  /*2320*/  FMUL R39, R17, 0.5 ;  /* 0x3f00000011277820 */ /* 0x004fe40000400000 */
[----:B-1----:R1:W-:Y:S04]  /*2330*/  @P6 STG.E.128 desc[UR6][R44.64], R28 ;  /* 0x0000001c2c006986 */ /* 0x0023e8000c101d06 */
[----:B---3--:R2:W-:Y:S01]  /*2340*/  @P5 STG.E.128 desc[UR6][R42.64], R24 ;  /* 0x000000182a005986 */ /* 0x0085e2000c101d06 */
[----:B-1----:R-:W-:Y:S01]  /*2350*/  SHF.R.S32.HI R29, RZ, 0x1f, R38 ;  /* 0x0000001fff1d7819 */ /* 0x002fe20000011426 */
[----:B------:R-:W-:Y:S01]  /*2360*/  FMUL R30, R8, 0.5 ;  /* 0x3f000000081e7820 */ /* 0x000fe20000400000 */
[----:B------:R-:W-:Y:S01]  /*2370*/  SHF.R.S32.HI R8, RZ, 0x1f, R37 ;  /* 0x0000001fff087819 */ /* 0x000fe20000011425 */
[----:B------:R-:W-:Y:S01]  /*2380*/  FMUL R31, R9, 0.5 ;  /* 0x3f000000091f7820 */ /* 0x000fe20000400000 */
[----:B------:R-:W-:Y:S01]  /*2390*/  LEA.HI.X R17, R38, UR5, R29, 0x2, P1 ;  /* 0x0000000526117c11 */ /* 0x000fe200088f141d */
[----:B------:R-:W-:Y:S01]  /*23a0*/  FMUL R38, R10, 0.5 ;  /* 0x3f0000000a267820 */ /* 0x000fe20000400000 */
[C---:B------:R-:W-:Y:S01]  /*23b0*/  LEA R28, P1, R37.reuse, UR4, 0x2 ;  /* 0x00000004251c7c11 */ /* 0x040fe2000f8210ff */
[----:B------:R-:W-:Y:S01]  /*23c0*/  FADD R9, R34, 1 ;  /* 0x3f80000022097421 */ /* 0x000fe20000000000 */
[----:B------:R-:W-:Y:S01]  /*23d0*/  SHF.R.S32.HI R10, RZ, 0x1f, R35 ;  /* 0x0000001fff0a7819 */ /* 0x000fe20000011423 */
[----:B------:R1:W-:Y:S01]  /*23e0*/  @P4 STG.E.128 desc[UR6][R16.64], R12 ;  /* 0x0000000c10004986 */ /* 0x0003e2000c101d06 */
[----:B------:R-:W-:Y:S01]  /*23f0*/  LEA.HI.X R29, R37, UR5, R8, 0x2, P1 ;  /* 0x00000005251d7c11 */ /* 0x000fe200088f1408 */
[----:B------:R-:W-:Y:S01]  /*2400*/  FADD R8, R33, 1 ;  /* 0x3f80000021087421 */ /* 0x000fe20000000000 */
[----:B------:R-:W-:Y:S01]  /*2410*/  LEA R44, P5, R35, UR4, 0x2 ;  /* 0x00000004232c7c11 */ /* 0x000fe2000f8a10ff */
[----:B------:R-:W-:Y:S01]  /*2420*/  FMUL R22, R22, R9 ;  /* 0x0000000916167220 */ /* 0x000fe20000400000 */
[----:B--2---:R-:W-:Y:S01]  /*2430*/  LEA R42, P1, R36, UR4, 0x2 ;  /* 0x00000004242a7c11 */ /* 0x004fe2000f8210ff */
[----:B------:R-:W-:Y:S01]  /*2440*/  FMUL R23, R23, R8 ;  /* 0x0000000817177220 */ /* 0x000fe20000400000 */
[----:B------:R-:W-:Y:S01]  /*2450*/  LEA.HI.X R45, R35, UR5, R10, 0x2, P5 ;  /* 0x00000005232d7c11 */ /* 0x000fe2000a8f140a */
[----:B------:R-:W-:Y:S01]  /*2460*/  FADD R10, R7, 1 ;  /* 0x3f800000070a7421 */ /* 0x000fe20000000000 */
[----:B------:R-:W-:Y:S01]  /*2470*/  FADD R8, R32, 1 ;  /* 0x3f80000020087421 */ /* 0x000fe20000000000 */
[----:B------:R-:W-:Y:S01]  /*2480*/  FADD R7, R6, 1 ;  /* 0x3f80000006077421 */ /* 0x000fe20000000000 */
[----:B------:R-:W-:Y:S01]  /*2490*/  LEA.HI.X R43, R36, UR5, R11, 0x2, P1 ;  /* 0x00000005242b7c11 */ /* 0x000fe200088f140b */
[----:B------:R-:W-:Y:S01]  /*24a0*/  FMUL R9, R39, R10 ;  /* 0x0000000a27097220 */ /* 0x000fe20000400000 */
[----:B------:R-:W-:Y:S01]  /*24b0*/  FMUL R8, R41, R8 ;  /* 0x0000000829087220 */ /* 0x000fe20000400000 */
[----:B------:R-:W-:Y:S01]  /*24c0*/  FMUL R10, R18, R7 ;  /* 0x00000007120a7220 */ /* 0x000fe20000400000 */
[----:B------:R-:W-:Y:S01]  /*24d0*/  FMUL R11, R19, R0 ;  /* 0x00000000130b7220 */ /* 0x000fe20000400000 */
[----:B------:R-:W-:Y:S01]  /*24e0*/  FADD R0, R3, 1 ;  /* 0x3f80000003007421 */ /* 0x000fe20000000000 */
[----:B------:R1:W-:Y:S01]  /*24f0*/  @P3 STG.E.128 desc[UR6][R28.64], R20 ;  /* 0x000000141c003986 */ /* 0x0003e2000c101d06 */
[----:B------:R-:W-:Y:S01]  /*2500*/  FADD R7, R2, 1 ;  /* 0x3f80000002077421 */ /* 0x000fe20000000000 */
[----:B------:R-:W-:Y:S01]  /*2510*/  FADD R3, R4, 1 ;  /* 0x3f80000004037421 */ /* 0x000fe20000000000 */
[----:B------:R-:W-:Y:S01]  /*2520*/  FADD R39, R5, 1 ;  /* 0x3f80000005277421 */ /* 0x000fe20000000000 */
[----:B------:R1:W-:Y:S01]  /*2530*/  @P2 STG.E.128 desc[UR6][R42.64], R8 ;  /* 0x000000082a002986 */ /* 0x0003e2000c101d06 */
[----:B------:R-:W-:Y:S01]  /*2540*/  FMUL R36, R30, R7 ;  /* 0x000000071e247220 */ /* 0x000fe20000400000 */
[----:B------:R-:W-:Y:S01]  /*2550*/  FMUL R37, R31, R0 ;  /* 0x000000001f257220 */ /* 0x000fe20000400000 */
[----:B------:R-:W-:Y:S01]  /*2560*/  FMUL R38, R38, R3 ;  /* 0x0000000326267220 */ /* 0x000fe20000400000 */
[----:B------:R-:W-:Y:S01]  /*2570*/  FMUL R39, R40, R39 ;  /* 0x0000002728277220 */ /* 0x000fe20000400000 */
[----:B------:R-:W-:Y:S06]  /*2580*/  @!P0 EXIT ;  /* 0x000000000000894d */ /* 0x000fec0003800000 */
[----:B------:R-:W-:Y:S01]  /*2590*/  STG.E.128 desc[UR6][R44.64], R36 ;  /* 0x000000242c007986 */ /* 0x000fe2000c101d06 */
[----:B------:R-:W-:Y:S05]  /*25a0*/  EXIT ;  /* 0x000000000000794d */ /* 0x000fea0003800000 */
.L_x_48:
[----:B------:R-:W-:-:S00]  /*25b0*/  BRA `(.L_x_48) ;  /* 0xfffffffc00fc7947 */ /* 0x000fc0000383ffff */
[----:B------:R-:W-:-:S00]  /*25c0*/  NOP ;  /* 0x0000000000007918 */ /* 0x000fc00000000000 */
        /* <DEDUP_REMOVED lines=11> */
.L_x_49:


//--------------------- .nv.global.init           --------------------------
	.section	.nv.global.init,"aw",@progbits
.nv.global.init:
	.type		_$_str,@object
	.size		_$_str,(.L_0 - _$_str)
_$_str:
        /*0000*/ 	.byte	0x5f, 0x5f, 0x43, 0x55, 0x44, 0x41, 0x5f, 0x46, 0x54, 0x5a, 0x00
.L_0:


//--------------------- .nv.shared.triton_poi_fused_add_mul_pow_sqrt_tanh_9 --------------------------
	.section	.nv.shared.triton_poi_fused_add_mul_pow_sqrt_tanh_9,"aw",@nobits
	.sectionflags	@""
	.align	16
	.zero		1024


//--------------------- .nv.constant0.triton_poi_fused_add_mul_pow_sqrt_tanh_9 --------------------------
	.section	.nv.constant0.triton_poi_fused_add_mul_pow_sqrt_tanh_9,"a",@progbits
	.sectionflags	@""
	.align	4
.nv.constant0.triton_poi_fused_add_mul_pow_sqrt_tanh_9:
	.zero		560
